//
// Generated by NVIDIA NVVM Compiler
//
// Compiler Build ID: CL-36424714
// Cuda compilation tools, release 13.0, V13.0.88
// Based on NVVM 20.0.0
//

.version 9.0
.target sm_100
.address_size 64

	// .globl	_Z31printDynamicallyAllocatedMemoryPii
.extern .func  (.param .b32 func_retval0) vprintf
(
	.param .b64 vprintf_param_0,
	.param .b64 vprintf_param_1
)
;
.global .align 1 .b8 $str[15] = {86, 97, 108, 117, 101, 91, 37, 100, 93, 58, 32, 37, 100, 10};

.visible .entry _Z31printDynamicallyAllocatedMemoryPii(
	.param .u64 .ptr .align 1 _Z31printDynamicallyAllocatedMemoryPii_param_0,
	.param .u32 _Z31printDynamicallyAllocatedMemoryPii_param_1
)
{
	.local .align 8 .b8 	__local_depot0[8];
	.reg .b64 	%SP;
	.reg .b64 	%SPL;
	.reg .pred 	%p<10>;
	.reg .b32 	%r<138>;
	.reg .b64 	%rd<30>;

	mov.u64 	%SPL, __local_depot0;
	cvta.local.u64 	%SP, %SPL;
	ld.param.u64 	%rd9, [_Z31printDynamicallyAllocatedMemoryPii_param_0];
	ld.param.u32 	%r17, [_Z31printDynamicallyAllocatedMemoryPii_param_1];
	cvta.to.global.u64 	%rd1, %rd9;
	add.u64 	%rd10, %SP, 0;
	add.u64 	%rd2, %SPL, 0;
	setp.lt.s32 	%p1, %r17, 1;
	@%p1 bra 	$L__BB0_13;
	and.b32  	%r1, %r17, 15;
	setp.lt.u32 	%p2, %r17, 16;
	mov.b32 	%r134, 0;
	@%p2 bra 	$L__BB0_4;
	and.b32  	%r134, %r17, 2147483632;
	add.s64 	%rd28, %rd1, 32;
	mov.b32 	%r132, 0;
	mov.u64 	%rd11, $str;
$L__BB0_3:
	.pragma "nounroll";
	ld.global.u32 	%r20, [%rd28+-32];
	st.local.v2.u32 	[%rd2], {%r132, %r20};
	cvta.global.u64 	%rd12, %rd11;
	{ // callseq 0, 0
	.param .b64 param0;
	st.param.b64 	[param0], %rd12;
	.param .b64 param1;
	st.param.b64 	[param1], %rd10;
	.param .b32 retval0;
	call.uni (retval0), 
	vprintf, 
	(
	param0, 
	param1
	);
	ld.param.b32 	%r21, [retval0];
	} // callseq 0
	ld.global.u32 	%r23, [%rd28+-28];
	add.s32 	%r24, %r132, 1;
	st.local.v2.u32 	[%rd2], {%r24, %r23};
	{ // callseq 1, 0
	.param .b64 param0;
	st.param.b64 	[param0], %rd12;
	.param .b64 param1;
	st.param.b64 	[param1], %rd10;
	.param .b32 retval0;
	call.uni (retval0), 
	vprintf, 
	(
	param0, 
	param1
	);
	ld.param.b32 	%r25, [retval0];
	} // callseq 1
	ld.global.u32 	%r27, [%rd28+-24];
	add.s32 	%r28, %r132, 2;
	st.local.v2.u32 	[%rd2], {%r28, %r27};
	{ // callseq 2, 0
	.param .b64 param0;
	st.param.b64 	[param0], %rd12;
	.param .b64 param1;
	st.param.b64 	[param1], %rd10;
	.param .b32 retval0;
	call.uni (retval0), 
	vprintf, 
	(
	param0, 
	param1
	);
	ld.param.b32 	%r29, [retval0];
	} // callseq 2
	ld.global.u32 	%r31, [%rd28+-20];
	add.s32 	%r32, %r132, 3;
	st.local.v2.u32 	[%rd2], {%r32, %r31};
	{ // callseq 3, 0
	.param .b64 param0;
	st.param.b64 	[param0], %rd12;
	.param .b64 param1;
	st.param.b64 	[param1], %rd10;
	.param .b32 retval0;
	call.uni (retval0), 
	vprintf, 
	(
	param0, 
	param1
	);
	ld.param.b32 	%r33, [retval0];
	} // callseq 3
	ld.global.u32 	%r35, [%rd28+-16];
	add.s32 	%r36, %r132, 4;
	st.local.v2.u32 	[%rd2], {%r36, %r35};
	{ // callseq 4, 0
	.param .b64 param0;
	st.param.b64 	[param0], %rd12;
	.param .b64 param1;
	st.param.b64 	[param1], %rd10;
	.param .b32 retval0;
	call.uni (retval0), 
	vprintf, 
	(
	param0, 
	param1
	);
	ld.param.b32 	%r37, [retval0];
	} // callseq 4
	ld.global.u32 	%r39, [%rd28+-12];
	add.s32 	%r40, %r132, 5;
	st.local.v2.u32 	[%rd2], {%r40, %r39};
	{ // callseq 5, 0
	.param .b64 param0;
	st.param.b64 	[param0], %rd12;
	.param .b64 param1;
	st.param.b64 	[param1], %rd10;
	.param .b32 retval0;
	call.uni (retval0), 
	vprintf, 
	(
	param0, 
	param1
	);
	ld.param.b32 	%r41, [retval0];
	} // callseq 5
	ld.global.u32 	%r43, [%rd28+-8];
	add.s32 	%r44, %r132, 6;
	st.local.v2.u32 	[%rd2], {%r44, %r43};
	{ // callseq 6, 0
	.param .b64 param0;
	st.param.b64 	[param0], %rd12;
	.param .b64 param1;
	st.param.b64 	[param1], %rd10;
	.param .b32 retval0;
	call.uni (retval0), 
	vprintf, 
	(
	param0, 
	param1
	);
	ld.param.b32 	%r45, [retval0];
	} // callseq 6
	ld.global.u32 	%r47, [%rd28+-4];
	add.s32 	%r48, %r132, 7;
	st.local.v2.u32 	[%rd2], {%r48, %r47};
	{ // callseq 7, 0
	.param .b64 param0;
	st.param.b64 	[param0], %rd12;
	.param .b64 param1;
	st.param.b64 	[param1], %rd10;
	.param .b32 retval0;
	call.uni (retval0), 
	vprintf, 
	(
	param0, 
	param1
	);
	ld.param.b32 	%r49, [retval0];
	} // callseq 7
	ld.global.u32 	%r51, [%rd28];
	add.s32 	%r52, %r132, 8;
	st.local.v2.u32 	[%rd2], {%r52, %r51};
	{ // callseq 8, 0
	.param .b64 param0;
	st.param.b64 	[param0], %rd12;
	.param .b64 param1;
	st.param.b64 	[param1], %rd10;
	.param .b32 retval0;
	call.uni (retval0), 
	vprintf, 
	(
	param0, 
	param1
	);
	ld.param.b32 	%r53, [retval0];
	} // callseq 8
	ld.global.u32 	%r55, [%rd28+4];
	add.s32 	%r56, %r132, 9;
	st.local.v2.u32 	[%rd2], {%r56, %r55};
	{ // callseq 9, 0
	.param .b64 param0;
	st.param.b64 	[param0], %rd12;
	.param .b64 param1;
	st.param.b64 	[param1], %rd10;
	.param .b32 retval0;
	call.uni (retval0), 
	vprintf, 
	(
	param0, 
	param1
	);
	ld.param.b32 	%r57, [retval0];
	} // callseq 9
	ld.global.u32 	%r59, [%rd28+8];
	add.s32 	%r60, %r132, 10;
	st.local.v2.u32 	[%rd2], {%r60, %r59};
	{ // callseq 10, 0
	.param .b64 param0;
	st.param.b64 	[param0], %rd12;
	.param .b64 param1;
	st.param.b64 	[param1], %rd10;
	.param .b32 retval0;
	call.uni (retval0), 
	vprintf, 
	(
	param0, 
	param1
	);
	ld.param.b32 	%r61, [retval0];
	} // callseq 10
	ld.global.u32 	%r63, [%rd28+12];
	add.s32 	%r64, %r132, 11;
	st.local.v2.u32 	[%rd2], {%r64, %r63};
	{ // callseq 11, 0
	.param .b64 param0;
	st.param.b64 	[param0], %rd12;
	.param .b64 param1;
	st.param.b64 	[param1], %rd10;
	.param .b32 retval0;
	call.uni (retval0), 
	vprintf, 
	(
	param0, 
	param1
	);
	ld.param.b32 	%r65, [retval0];
	} // callseq 11
	ld.global.u32 	%r67, [%rd28+16];
	add.s32 	%r68, %r132, 12;
	st.local.v2.u32 	[%rd2], {%r68, %r67};
	{ // callseq 12, 0
	.param .b64 param0;
	st.param.b64 	[param0], %rd12;
	.param .b64 param1;
	st.param.b64 	[param1], %rd10;
	.param .b32 retval0;
	call.uni (retval0), 
	vprintf, 
	(
	param0, 
	param1
	);
	ld.param.b32 	%r69, [retval0];
	} // callseq 12
	ld.global.u32 	%r71, [%rd28+20];
	add.s32 	%r72, %r132, 13;
	st.local.v2.u32 	[%rd2], {%r72, %r71};
	{ // callseq 13, 0
	.param .b64 param0;
	st.param.b64 	[param0], %rd12;
	.param .b64 param1;
	st.param.b64 	[param1], %rd10;
	.param .b32 retval0;
	call.uni (retval0), 
	vprintf, 
	(
	param0, 
	param1
	);
	ld.param.b32 	%r73, [retval0];
	} // callseq 13
	ld.global.u32 	%r75, [%rd28+24];
	add.s32 	%r76, %r132, 14;
	st.local.v2.u32 	[%rd2], {%r76, %r75};
	{ // callseq 14, 0
	.param .b64 param0;
	st.param.b64 	[param0], %rd12;
	.param .b64 param1;
	st.param.b64 	[param1], %rd10;
	.param .b32 retval0;
	call.uni (retval0), 
	vprintf, 
	(
	param0, 
	param1
	);
	ld.param.b32 	%r77, [retval0];
	} // callseq 14
	ld.global.u32 	%r79, [%rd28+28];
	add.s32 	%r80, %r132, 15;
	st.local.v2.u32 	[%rd2], {%r80, %r79};
	{ // callseq 15, 0
	.param .b64 param0;
	st.param.b64 	[param0], %rd12;
	.param .b64 param1;
	st.param.b64 	[param1], %rd10;
	.param .b32 retval0;
	call.uni (retval0), 
	vprintf, 
	(
	param0, 
	param1
	);
	ld.param.b32 	%r81, [retval0];
	} // callseq 15
	add.s64 	%rd28, %rd28, 64;
	add.s32 	%r132, %r132, 16;
	setp.ne.s32 	%p3, %r132, %r134;
	@%p3 bra 	$L__BB0_3;
$L__BB0_4:
	setp.eq.s32 	%p4, %r1, 0;
	@%p4 bra 	$L__BB0_13;
	and.b32  	%r6, %r17, 7;
	setp.lt.u32 	%p5, %r1, 8;
	@%p5 bra 	$L__BB0_7;
	mul.wide.u32 	%rd14, %r134, 4;
	add.s64 	%rd15, %rd1, %rd14;
	ld.global.u32 	%r83, [%rd15];
	st.local.v2.u32 	[%rd2], {%r134, %r83};
	mov.u64 	%rd16, $str;
	cvta.global.u64 	%rd17, %rd16;
	add.u64 	%rd18, %SP, 0;
	{ // callseq 16, 0
	.param .b64 param0;
	st.param.b64 	[param0], %rd17;
	.param .b64 param1;
	st.param.b64 	[param1], %rd18;
	.param .b32 retval0;
	call.uni (retval0), 
	vprintf, 
	(
	param0, 
	param1
	);
	ld.param.b32 	%r84, [retval0];
	} // callseq 16
	add.s32 	%r86, %r134, 1;
	ld.global.u32 	%r87, [%rd15+4];
	st.local.v2.u32 	[%rd2], {%r86, %r87};
	{ // callseq 17, 0
	.param .b64 param0;
	st.param.b64 	[param0], %rd17;
	.param .b64 param1;
	st.param.b64 	[param1], %rd18;
	.param .b32 retval0;
	call.uni (retval0), 
	vprintf, 
	(
	param0, 
	param1
	);
	ld.param.b32 	%r88, [retval0];
	} // callseq 17
	add.s32 	%r90, %r134, 2;
	ld.global.u32 	%r91, [%rd15+8];
	st.local.v2.u32 	[%rd2], {%r90, %r91};
	{ // callseq 18, 0
	.param .b64 param0;
	st.param.b64 	[param0], %rd17;
	.param .b64 param1;
	st.param.b64 	[param1], %rd18;
	.param .b32 retval0;
	call.uni (retval0), 
	vprintf, 
	(
	param0, 
	param1
	);
	ld.param.b32 	%r92, [retval0];
	} // callseq 18
	add.s32 	%r94, %r134, 3;
	ld.global.u32 	%r95, [%rd15+12];
	st.local.v2.u32 	[%rd2], {%r94, %r95};
	{ // callseq 19, 0
	.param .b64 param0;
	st.param.b64 	[param0], %rd17;
	.param .b64 param1;
	st.param.b64 	[param1], %rd18;
	.param .b32 retval0;
	call.uni (retval0), 
	vprintf, 
	(
	param0, 
	param1
	);
	ld.param.b32 	%r96, [retval0];
	} // callseq 19
	add.s32 	%r98, %r134, 4;
	ld.global.u32 	%r99, [%rd15+16];
	st.local.v2.u32 	[%rd2], {%r98, %r99};
	{ // callseq 20, 0
	.param .b64 param0;
	st.param.b64 	[param0], %rd17;
	.param .b64 param1;
	st.param.b64 	[param1], %rd18;
	.param .b32 retval0;
	call.uni (retval0), 
	vprintf, 
	(
	param0, 
	param1
	);
	ld.param.b32 	%r100, [retval0];
	} // callseq 20
	add.s32 	%r102, %r134, 5;
	ld.global.u32 	%r103, [%rd15+20];
	st.local.v2.u32 	[%rd2], {%r102, %r103};
	{ // callseq 21, 0
	.param .b64 param0;
	st.param.b64 	[param0], %rd17;
	.param .b64 param1;
	st.param.b64 	[param1], %rd18;
	.param .b32 retval0;
	call.uni (retval0), 
	vprintf, 
	(
	param0, 
	param1
	);
	ld.param.b32 	%r104, [retval0];
	} // callseq 21
	add.s32 	%r106, %r134, 6;
	ld.global.u32 	%r107, [%rd15+24];
	st.local.v2.u32 	[%rd2], {%r106, %r107};
	{ // callseq 22, 0
	.param .b64 param0;
	st.param.b64 	[param0], %rd17;
	.param .b64 param1;
	st.param.b64 	[param1], %rd18;
	.param .b32 retval0;
	call.uni (retval0), 
	vprintf, 
	(
	param0, 
	param1
	);
	ld.param.b32 	%r108, [retval0];
	} // callseq 22
	add.s32 	%r110, %r134, 7;
	ld.global.u32 	%r111, [%rd15+28];
	st.local.v2.u32 	[%rd2], {%r110, %r111};
	{ // callseq 23, 0
	.param .b64 param0;
	st.param.b64 	[param0], %rd17;
	.param .b64 param1;
	st.param.b64 	[param1], %rd18;
	.param .b32 retval0;
	call.uni (retval0), 
	vprintf, 
	(
	param0, 
	param1
	);
	ld.param.b32 	%r112, [retval0];
	} // callseq 23
	add.s32 	%r134, %r134, 8;
$L__BB0_7:
	setp.eq.s32 	%p6, %r6, 0;
	@%p6 bra 	$L__BB0_13;
	and.b32  	%r9, %r17, 3;
	setp.lt.u32 	%p7, %r6, 4;
	@%p7 bra 	$L__BB0_10;
	mul.wide.u32 	%rd19, %r134, 4;
	add.s64 	%rd20, %rd1, %rd19;
	ld.global.u32 	%r114, [%rd20];
	st.local.v2.u32 	[%rd2], {%r134, %r114};
	mov.u64 	%rd21, $str;
	cvta.global.u64 	%rd22, %rd21;
	add.u64 	%rd23, %SP, 0;
	{ // callseq 24, 0
	.param .b64 param0;
	st.param.b64 	[param0], %rd22;
	.param .b64 param1;
	st.param.b64 	[param1], %rd23;
	.param .b32 retval0;
	call.uni (retval0), 
	vprintf, 
	(
	param0, 
	param1
	);
	ld.param.b32 	%r115, [retval0];
	} // callseq 24
	add.s32 	%r117, %r134, 1;
	ld.global.u32 	%r118, [%rd20+4];
	st.local.v2.u32 	[%rd2], {%r117, %r118};
	{ // callseq 25, 0
	.param .b64 param0;
	st.param.b64 	[param0], %rd22;
	.param .b64 param1;
	st.param.b64 	[param1], %rd23;
	.param .b32 retval0;
	call.uni (retval0), 
	vprintf, 
	(
	param0, 
	param1
	);
	ld.param.b32 	%r119, [retval0];
	} // callseq 25
	add.s32 	%r121, %r134, 2;
	ld.global.u32 	%r122, [%rd20+8];
	st.local.v2.u32 	[%rd2], {%r121, %r122};
	{ // callseq 26, 0
	.param .b64 param0;
	st.param.b64 	[param0], %rd22;
	.param .b64 param1;
	st.param.b64 	[param1], %rd23;
	.param .b32 retval0;
	call.uni (retval0), 
	vprintf, 
	(
	param0, 
	param1
	);
	ld.param.b32 	%r123, [retval0];
	} // callseq 26
	add.s32 	%r125, %r134, 3;
	ld.global.u32 	%r126, [%rd20+12];
	st.local.v2.u32 	[%rd2], {%r125, %r126};
	{ // callseq 27, 0
	.param .b64 param0;
	st.param.b64 	[param0], %rd22;
	.param .b64 param1;
	st.param.b64 	[param1], %rd23;
	.param .b32 retval0;
	call.uni (retval0), 
	vprintf, 
	(
	param0, 
	param1
	);
	ld.param.b32 	%r127, [retval0];
	} // callseq 27
	add.s32 	%r134, %r134, 4;
$L__BB0_10:
	setp.eq.s32 	%p8, %r9, 0;
	@%p8 bra 	$L__BB0_13;
	mul.wide.u32 	%rd24, %r134, 4;
	add.s64 	%rd29, %rd1, %rd24;
	neg.s32 	%r136, %r9;
	mov.u64 	%rd25, $str;
	add.u64 	%rd27, %SP, 0;
$L__BB0_12:
	.pragma "nounroll";
	ld.global.u32 	%r129, [%rd29];
	st.local.v2.u32 	[%rd2], {%r134, %r129};
	cvta.global.u64 	%rd26, %rd25;
	{ // callseq 28, 0
	.param .b64 param0;
	st.param.b64 	[param0], %rd26;
	.param .b64 param1;
	st.param.b64 	[param1], %rd27;
	.param .b32 retval0;
	call.uni (retval0), 
	vprintf, 
	(
	param0, 
	param1
	);
	ld.param.b32 	%r130, [retval0];
	} // callseq 28
	add.s32 	%r134, %r134, 1;
	add.s64 	%rd29, %rd29, 4;
	add.s32 	%r136, %r136, 1;
	setp.ne.s32 	%p9, %r136, 0;
	@%p9 bra 	$L__BB0_12;
$L__BB0_13:
	ret;

}


// ===== COMPILED SASS (sm_100) =====

	.target	sm_100

	.elftype	@"ET_EXEC"


//--------------------- .note.nv.tkinfo           --------------------------
	.section	.note.nv.tkinfo,"",@"SHT_NOTE"
	.sectionflags	@"SHF_NOTE_NV_TKINFO"
	.tkinfo
        /*0018*/ 	.word	0x00000002
        /*0030*/ 	.string	""
        /*0030*/ 	.string	"ptxas"
        /*0030*/ 	.string	"Cuda compilation tools, release 13.0, V13.0.88"
        /*0030*/ 	.string	"Build cuda_13.0.r13.0/compiler.36424714_0"
        /*0030*/ 	.string	"-arch sm_100 -m 64 "



//--------------------- .note.nv.cuinfo           --------------------------
	.section	.note.nv.cuinfo,"",@"SHT_NOTE"
	.sectionflags	@"SHF_NOTE_NV_CUINFO"
        /*0018*/ 	.short	0x0002
        /*001a*/ 	.short	0x0064
        /*001c*/ 	.short	0x0082
	.zero		2


//--------------------- .nv.info                  --------------------------
	.section	.nv.info,"",@"SHT_CUDA_INFO"
	.align	4


	//----- nvinfo : EIATTR_REGCOUNT
	.align		4
        /*0000*/ 	.byte	0x04, 0x2f
        /*0002*/ 	.short	(.L_2 - .L_1)
	.align		4
.L_1:
        /*0004*/ 	.word	index@(_Z31printDynamicallyAllocatedMemoryPii)
        /*0008*/ 	.word	0x0000001c


	//----- nvinfo : EIATTR_FRAME_SIZE
	.align		4
.L_2:
        /*000c*/ 	.byte	0x04, 0x11
        /*000e*/ 	.short	(.L_4 - .L_3)
	.align		4
.L_3:
        /*0010*/ 	.word	index@(_Z31printDynamicallyAllocatedMemoryPii)
        /*0014*/ 	.word	0x00000008


	//----- nvinfo : EIATTR_MIN_STACK_SIZE
	.align		4
.L_4:
        /*0018*/ 	.byte	0x04, 0x12
        /*001a*/ 	.short	(.L_6 - .L_5)
	.align		4
.L_5:
        /*001c*/ 	.word	index@(_Z31printDynamicallyAllocatedMemoryPii)
        /*0020*/ 	.word	0x00000008
.L_6:


//--------------------- .nv.compat                --------------------------
	.section	.nv.compat,"",@"SHT_CUDA_COMPAT_INFO"
	.align	4
        /*0000*/ 	.byte	0x02, 0x09, 0x00, 0x00, 0x02, 0x02, 0x01, 0x00, 0x02, 0x05, 0x05, 0x00, 0x03, 0x07, 0x01, 0x01
        /*0010*/ 	.byte	0x02, 0x03, 0x00, 0x00, 0x02, 0x06, 0x01, 0x00, 0x04, 0x0b, 0x08, 0x00, 0x09, 0x00, 0x00, 0x00
        /*0020*/ 	.byte	0x00, 0x00, 0x00, 0x00


//--------------------- .nv.info._Z31printDynamicallyAllocatedMemoryPii --------------------------
	.section	.nv.info._Z31printDynamicallyAllocatedMemoryPii,"",@"SHT_CUDA_INFO"
	.sectionflags	@""
	.align	4


	//----- nvinfo : EIATTR_CUDA_API_VERSION
	.align		4
        /*0000*/ 	.byte	0x04, 0x37
        /*0002*/ 	.short	(.L_8 - .L_7)
.L_7:
        /*0004*/ 	.word	0x00000082


	//----- nvinfo : EIATTR_KPARAM_INFO
	.align		4
.L_8:
        /*0008*/ 	.byte	0x04, 0x17
        /*000a*/ 	.short	(.L_10 - .L_9)
.L_9:
        /*000c*/ 	.word	0x00000000
        /*0010*/ 	.short	0x0001
        /*0012*/ 	.short	0x0008
        /*0014*/ 	.byte	0x00, 0xf0, 0x11, 0x00


	//----- nvinfo : EIATTR_KPARAM_INFO
	.align		4
.L_10:
        /*0018*/ 	.byte	0x04, 0x17
        /*001a*/ 	.short	(.L_12 - .L_11)
.L_11:
        /*001c*/ 	.word	0x00000000
        /*0020*/ 	.short	0x0000
        /*0022*/ 	.short	0x0000
        /*0024*/ 	.byte	0x00, 0xf5, 0x21, 0x00


	//----- nvinfo : EIATTR_SPARSE_MMA_MASK
	.align		4
.L_12:
        /*0028*/ 	.byte	0x03, 0x50
        /*002a*/ 	.short	0x0000


	//----- nvinfo : EIATTR_MAXREG_COUNT
	.align		4
        /*002c*/ 	.byte	0x03, 0x1b
        /*002e*/ 	.short	0x00ff


	//----- nvinfo : EIATTR_EXTERNS
	.align		4
        /*0030*/ 	.byte	0x04, 0x0f
        /*0032*/ 	.short	(.L_14 - .L_13)


	//   ....[0]....
	.align		4
.L_13:
        /*0034*/ 	.word	index@(vprintf)


	//----- nvinfo : EIATTR_MERCURY_ISA_VERSION
	.align		4
.L_14:
        /*0038*/ 	.byte	0x03, 0x5f
        /*003a*/ 	.short	0x0101


	//----- nvinfo : EIATTR_VRC_CTA_INIT_COUNT
	.align		4
        /*003c*/ 	.byte	0x02, 0x4a
	.zero		1
	.zero		1


	//----- nvinfo : EIATTR_SYSCALL_OFFSETS
	.align		4
        /*0040*/ 	.byte	0x04, 0x46
        /*0042*/ 	.short	(.L_16 - .L_15)


	//   ....[0]....
.L_15:
        /*0044*/ 	.word	0x00000200


	//   ....[1]....
        /*0048*/ 	.word	0x000002b0


	//   ....[2]....
        /*004c*/ 	.word	0x00000360


	//   ....[3]....
        /*0050*/ 	.word	0x00000410


	//   ....[4]....
        /*0054*/ 	.word	0x000004c0


	//   ....[5]....
        /*0058*/ 	.word	0x00000570


	//   ....[6]....
        /*005c*/ 	.word	0x00000620


	//   ....[7]....
        /*0060*/ 	.word	0x000006d0


	//   ....[8]....
        /*0064*/ 	.word	0x00000780


	//   ....[9]....
        /*0068*/ 	.word	0x00000830


	//   ....[10]....
        /*006c*/ 	.word	0x000008e0


	//   ....[11]....
        /*0070*/ 	.word	0x00000990


	//   ....[12]....
        /*0074*/ 	.word	0x00000a40


	//   ....[13]....
        /*0078*/ 	.word	0x00000af0


	//   ....[14]....
        /*007c*/ 	.word	0x00000ba0


	//   ....[15]....
        /*0080*/ 	.word	0x00000c50


	//   ....[16]....
        /*0084*/ 	.word	0x00000de0


	//   ....[17]....
        /*0088*/ 	.word	0x00000e90


	//   ....[18]....
        /*008c*/ 	.word	0x00000f40


	//   ....[19]....
        /*0090*/ 	.word	0x00000ff0


	//   ....[20]....
        /*0094*/ 	.word	0x000010a0


	//   ....[21]....
        /*0098*/ 	.word	0x00001150


	//   ....[22]....
        /*009c*/ 	.word	0x00001200


	//   ....[23]....
        /*00a0*/ 	.word	0x000012b0


	//   ....[24]....
        /*00a4*/ 	.word	0x000013f0


	//   ....[25]....
        /*00a8*/ 	.word	0x000014a0


	//   ....[26]....
        /*00ac*/ 	.word	0x00001550


	//   ....[27]....
        /*00b0*/ 	.word	0x00001600


	//   ....[28]....
        /*00b4*/ 	.word	0x00001780


	//----- nvinfo : EIATTR_EXIT_INSTR_OFFSETS
	.align		4
.L_16:
        /*00b8*/ 	.byte	0x04, 0x1c
        /*00ba*/ 	.short	(.L_18 - .L_17)


	//   ....[0]....
.L_17:
        /*00bc*/ 	.word	0x00000070


	//   ....[1]....
        /*00c0*/ 	.word	0x00000cd0


	//   ....[2]....
        /*00c4*/ 	.word	0x000012e0


	//   ....[3]....
        /*00c8*/ 	.word	0x00001630


	//   ....[4]....
        /*00cc*/ 	.word	0x000017e0


	//----- nvinfo : EIATTR_CRS_STACK_SIZE
	.align		4
.L_18:
        /*00d0*/ 	.byte	0x04, 0x1e
        /*00d2*/ 	.short	(.L_20 - .L_19)
.L_19:
        /*00d4*/ 	.word	0x00000000


	//----- nvinfo : EIATTR_CBANK_PARAM_SIZE
	.align		4
.L_20:
        /*00d8*/ 	.byte	0x03, 0x19
        /*00da*/ 	.short	0x000c


	//----- nvinfo : EIATTR_PARAM_CBANK
	.align		4
        /*00dc*/ 	.byte	0x04, 0x0a
        /*00de*/ 	.short	(.L_22 - .L_21)
	.align		4
.L_21:
        /*00e0*/ 	.word	index@(.nv.constant0._Z31printDynamicallyAllocatedMemoryPii)
        /*00e4*/ 	.short	0x0380
        /*00e6*/ 	.short	0x000c


	//----- nvinfo : EIATTR_SW_WAR
	.align		4
.L_22:
        /*00e8*/ 	.byte	0x04, 0x36
        /*00ea*/ 	.short	(.L_24 - .L_23)
.L_23:
        /*00ec*/ 	.word	0x00000008
.L_24:


//--------------------- .nv.callgraph             --------------------------
	.section	.nv.callgraph,"",@"SHT_CUDA_CALLGRAPH"
	.align	4
	.sectionentsize	8
	.align		4
        /*0000*/ 	.word	0x00000000
	.align		4
        /*0004*/ 	.word	0xffffffff
	.align		4
        /*0008*/ 	.word	index@(_Z31printDynamicallyAllocatedMemoryPii)
	.align		4
        /*000c*/ 	.word	index@(vprintf)
	.align		4
        /*0010*/ 	.word	0x00000000
	.align		4
        /*0014*/ 	.word	0xfffffffe
	.align		4
        /*0018*/ 	.word	0x00000000
	.align		4
        /*001c*/ 	.word	0xfffffffd
	.align		4
        /*0020*/ 	.word	0x00000000
	.align		4
        /*0024*/ 	.word	0xfffffffc


//--------------------- .nv.constant4             --------------------------
	.section	.nv.constant4,"a",@progbits
	.align	8
	.align		8
.nv.constant4:
        /*0000*/ 	.dword	vprintf
	.align		8
        /*0008*/ 	.dword	$str


//--------------------- .text._Z31printDynamicallyAllocatedMemoryPii --------------------------
	.section	.text._Z31printDynamicallyAllocatedMemoryPii,"ax",@progbits
	.align	128
        .global         _Z31printDynamicallyAllocatedMemoryPii
        .type           _Z31printDynamicallyAllocatedMemoryPii,@function
        .size           _Z31printDynamicallyAllocatedMemoryPii,(.L_x_35 - _Z31printDynamicallyAllocatedMemoryPii)
        .other          _Z31printDynamicallyAllocatedMemoryPii,@"STO_CUDA_ENTRY STV_DEFAULT"
_Z31printDynamicallyAllocatedMemoryPii:
.text._Z31printDynamicallyAllocatedMemoryPii:
[----:B------:R-:W0:Y:S08]  /*0000*/  LDC R1, c[0x0][0x37c] ;  /* 0x0000df00ff017b82 */ /* 0x000e300000000800 */
[----:B------:R-:W1:Y:S01]  /*0010*/  LDC R0, c[0x0][0x388] ;  /* 0x0000e200ff007b82 */ /* 0x000e620000000800 */
[----:B------:R-:W2:Y:S01]  /*0020*/  LDCU UR4, c[0x0][0x2f8] ;  /* 0x00005f00ff0477ac */ /* 0x000ea20008000800 */
[----:B0-----:R-:W-:Y:S01]  /*0030*/  VIADD R1, R1, 0xfffffff8 ;  /* 0xfffffff801017836 */ /* 0x001fe20000000000 */
[----:B------:R-:W0:Y:S04]  /*0040*/  LDCU UR5, c[0x0][0x2fc] ;  /* 0x00005f80ff0577ac */ /* 0x000e280008000800 */
[----:B--2---:R-:W-:-:S02]  /*0050*/  IADD3 R19, P0, PT, R1, UR4, RZ ;  /* 0x0000000401137c10 */ /* 0x004fc4000ff1e0ff */
[----:B-1----:R-:W-:-:S13]  /*0060*/  ISETP.GE.AND P1, PT, R0, 0x1, PT ;  /* 0x000000010000780c */ /* 0x002fda0003f26270 */
[----:B0-----:R-:W-:Y:S05]  /*0070*/  @!P1 EXIT ;  /* 0x000000000000994d */ /* 0x001fea0003800000 */
[C---:B------:R-:W-:Y:S01]  /*0080*/  ISETP.GE.U32.AND P1, PT, R0.reuse, 0x10, PT ;  /* 0x000000100000780c */ /* 0x040fe20003f26070 */
[----:B------:R-:W0:Y:S01]  /*0090*/  LDCU.64 UR36, c[0x0][0x358] ;  /* 0x00006b00ff2477ac */ /* 0x000e220008000a00 */
[----:B------:R-:W-:Y:S02]  /*00a0*/  IMAD.X R18, RZ, RZ, UR5, P0 ;  /* 0x00000005ff127e24 */ /* 0x000fe400080e06ff */
[----:B------:R-:W-:Y:S01]  /*00b0*/  HFMA2 R2, -RZ, RZ, 0, 0 ;  /* 0x00000000ff027431 */ /* 0x000fe200000001ff */
[----:B------:R-:W-:-:S08]  /*00c0*/  LOP3.LUT R25, R0, 0xf, RZ, 0xc0, !PT ;  /* 0x0000000f00197812 */ /* 0x000fd000078ec0ff */
[----:B------:R-:W-:Y:S05]  /*00d0*/  @!P1 BRA `(.L_x_0) ;  /* 0x0000000800f89947 */ /* 0x000fea0003800000 */
[----:B------:R-:W1:Y:S01]  /*00e0*/  LDCU.64 UR4, c[0x0][0x380] ;  /* 0x00007000ff0477ac */ /* 0x000e620008000a00 */
[----:B------:R-:W-:Y:S01]  /*00f0*/  BSSY.RECONVERGENT B6, `(.L_x_0) ;  /* 0x00000bc000067945 */ /* 0x000fe20003800200 */
[----:B------:R-:W-:Y:S01]  /*0100*/  LOP3.LUT R2, R0, 0x7ffffff0, RZ, 0xc0, !PT ;  /* 0x7ffffff000027812 */ /* 0x000fe200078ec0ff */
[----:B------:R-:W-:Y:S01]  /*0110*/  IMAD.MOV.U32 R22, RZ, RZ, RZ ;  /* 0x000000ffff167224 */ /* 0x000fe200078e00ff */
[----:B-1----:R-:W-:-:S04]  /*0120*/  UIADD3 UR4, UP0, UPT, UR4, 0x20, URZ ;  /* 0x0000002004047890 */ /* 0x002fc8000ff1e0ff */
[----:B------:R-:W-:Y:S02]  /*0130*/  UIADD3.X UR5, UPT, UPT, URZ, UR5, URZ, UP0, !UPT ;  /* 0x00000005ff057290 */ /* 0x000fe400087fe4ff */
[----:B------:R-:W-:-:S04]  /*0140*/  IMAD.U32 R16, RZ, RZ, UR4 ;  /* 0x00000004ff107e24 */ /* 0x000fc8000f8e00ff */
[----:B------:R-:W-:-:S07]  /*0150*/  MOV R17, UR5 ;  /* 0x0000000500117c02 */ /* 0x000fce0008000f00 */
.L_x_17:
[----:B0-----:R-:W2:Y:S01]  /*0160*/  LDG.E R23, desc[UR36][R16.64+-0x20] ;  /* 0xffffe02410177981 */ /* 0x001ea2000c1e1900 */
[----:B------:R-:W-:Y:S01]  /*0170*/  MOV R24, 0x0 ;  /* 0x0000000000187802 */ /* 0x000fe20000000f00 */
[----:B------:R-:W0:Y:S01]  /*0180*/  LDCU.64 UR4, c[0x4][0x8] ;  /* 0x01000100ff0477ac */ /* 0x000e220008000a00 */
[----:B------:R-:W-:Y:S01]  /*0190*/  MOV R6, R19 ;  /* 0x0000001300067202 */ /* 0x000fe20000000f00 */
[----:B------:R-:W-:Y:S01]  /*01a0*/  IMAD.MOV.U32 R7, RZ, RZ, R18 ;  /* 0x000000ffff077224 */ /* 0x000fe200078e0012 */
[----:B------:R1:W3:Y:S01]  /*01b0*/  LDC.64 R8, c[0x4][R24] ;  /* 0x0100000018087b82 */ /* 0x0002e20000000a00 */
[----:B0-----:R-:W-:Y:S02]  /*01c0*/  IMAD.U32 R4, RZ, RZ, UR4 ;  /* 0x00000004ff047e24 */ /* 0x001fe4000f8e00ff */
[----:B------:R-:W-:Y:S01]  /*01d0*/  IMAD.U32 R5, RZ, RZ, UR5 ;  /* 0x00000005ff057e24 */ /* 0x000fe2000f8e00ff */
[----:B--23--:R1:W-:Y:S06]  /*01e0*/  STL.64 [R1], R22 ;  /* 0x0000001601007387 */ /* 0x00c3ec0000100a00 */
[----:B------:R-:W-:-:S07]  /*01f0*/  LEPC R20, `(.L_x_1) ;  /* 0x000000001014794e */ /* 0x000fce0000000000 */
[----:B-1----:R-:W-:Y:S05]  /*0200*/  CALL.ABS.NOINC R8 ;  /* 0x0000000008007343 */ /* 0x002fea0003c00000 */
.L_x_1:
[----:B------:R-:W2:Y:S01]  /*0210*/  LDG.E R11, desc[UR36][R16.64+-0x1c] ;  /* 0xffffe424100b7981 */ /* 0x000ea2000c1e1900 */
[----:B------:R-:W-:Y:S01]  /*0220*/  VIADD R10, R22, 0x1 ;  /* 0x00000001160a7836 */ /* 0x000fe20000000000 */
[----:B------:R0:W1:Y:S01]  /*0230*/  LDC.64 R8, c[0x4][R24] ;  /* 0x0100000018087b82 */ /* 0x0000620000000a00 */
[----:B------:R-:W3:Y:S01]  /*0240*/  LDCU.64 UR4, c[0x4][0x8] ;  /* 0x01000100ff0477ac */ /* 0x000ee20008000a00 */
[----:B------:R-:W-:Y:S01]  /*0250*/  IMAD.MOV.U32 R6, RZ, RZ, R19 ;  /* 0x000000ffff067224 */ /* 0x000fe200078e0013 */
[----:B------:R-:W-:Y:S02]  /*0260*/  MOV R7, R18 ;  /* 0x0000001200077202 */ /* 0x000fe40000000f00 */
[----:B---3--:R-:W-:Y:S01]  /*0270*/  MOV R4, UR4 ;  /* 0x0000000400047c02 */ /* 0x008fe20008000f00 */
[----:B------:R-:W-:Y:S01]  /*0280*/  IMAD.U32 R5, RZ, RZ, UR5 ;  /* 0x00000005ff057e24 */ /* 0x000fe2000f8e00ff */
[----:B-12---:R0:W-:Y:S06]  /*0290*/  STL.64 [R1], R10 ;  /* 0x0000000a01007387 */ /* 0x0061ec0000100a00 */
[----:B------:R-:W-:-:S07]  /*02a0*/  LEPC R20, `(.L_x_2) ;  /* 0x000000001014794e */ /* 0x000fce0000000000 */
[----:B0-----:R-:W-:Y:S05]  /*02b0*/  CALL.ABS.NOINC R8 ;  /* 0x0000000008007343 */ /* 0x001fea0003c00000 */
.L_x_2:
[----:B------:R-:W2:Y:S01]  /*02c0*/  LDG.E R11, desc[UR36][R16.64+-0x18] ;  /* 0xffffe824100b7981 */ /* 0x000ea2000c1e1900 */
[----:B------:R-:W-:Y:S01]  /*02d0*/  VIADD R10, R22, 0x2 ;  /* 0x00000002160a7836 */ /* 0x000fe20000000000 */
[----:B------:R0:W1:Y:S01]  /*02e0*/  LDC.64 R8, c[0x4][R24] ;  /* 0x0100000018087b82 */ /* 0x0000620000000a00 */
[----:B------:R-:W3:Y:S01]  /*02f0*/  LDCU.64 UR4, c[0x4][0x8] ;  /* 0x01000100ff0477ac */ /* 0x000ee20008000a00 */
[----:B------:R-:W-:Y:S02]  /*0300*/  IMAD.MOV.U32 R6, RZ, RZ, R19 ;  /* 0x000000ffff067224 */ /* 0x000fe400078e0013 */
[----:B------:R-:W-:Y:S02]  /*0310*/  IMAD.MOV.U32 R7, RZ, RZ, R18 ;  /* 0x000000ffff077224 */ /* 0x000fe400078e0012 */
[----:B---3--:R-:W-:Y:S01]  /*0320*/  IMAD.U32 R4, RZ, RZ, UR4 ;  /* 0x00000004ff047e24 */ /* 0x008fe2000f8e00ff */
[----:B------:R-:W-:Y:S01]  /*0330*/  MOV R5, UR5 ;  /* 0x0000000500057c02 */ /* 0x000fe20008000f00 */
[----:B-12---:R0:W-:Y:S06]  /*0340*/  STL.64 [R1], R10 ;  /* 0x0000000a01007387 */ /* 0x0061ec0000100a00 */
[----:B------:R-:W-:-:S07]  /*0350*/  LEPC R20, `(.L_x_3) ;  /* 0x000000001014794e */ /* 0x000fce0000000000 */
[----:B0-----:R-:W-:Y:S05]  /*0360*/  CALL.ABS.NOINC R8 ;  /* 0x0000000008007343 */ /* 0x001fea0003c00000 */
.L_x_3:
[----:B------:R-:W2:Y:S01]  /*0370*/  LDG.E R11, desc[UR36][R16.64+-0x14] ;  /* 0xffffec24100b7981 */ /* 0x000ea2000c1e1900 */
[----:B------:R-:W-:Y:S01]  /*0380*/  IADD3 R10, PT, PT, R22, 0x3, RZ ;  /* 0x00000003160a7810 */ /* 0x000fe20007ffe0ff */
[----:B------:R0:W1:Y:S01]  /*0390*/  LDC.64 R8, c[0x4][R24] ;  /* 0x0100000018087b82 */ /* 0x0000620000000a00 */
[----:B------:R-:W3:Y:S01]  /*03a0*/  LDCU.64 UR4, c[0x4][0x8] ;  /* 0x01000100ff0477ac */ /* 0x000ee20008000a00 */
[----:B------:R-:W-:Y:S01]  /*03b0*/  MOV R6, R19 ;  /* 0x0000001300067202 */ /* 0x000fe20000000f00 */
[----:B------:R-:W-:Y:S02]  /*03c0*/  IMAD.MOV.U32 R7, RZ, RZ, R18 ;  /* 0x000000ffff077224 */ /* 0x000fe400078e0012 */
[----:B---3--:R-:W-:Y:S02]  /*03d0*/  IMAD.U32 R4, RZ, RZ, UR4 ;  /* 0x00000004ff047e24 */ /* 0x008fe4000f8e00ff */
[----:B------:R-:W-:Y:S01]  /*03e0*/  IMAD.U32 R5, RZ, RZ, UR5 ;  /* 0x00000005ff057e24 */ /* 0x000fe2000f8e00ff */
[----:B-12---:R0:W-:Y:S06]  /*03f0*/  STL.64 [R1], R10 ;  /* 0x0000000a01007387 */ /* 0x0061ec0000100a00 */
[----:B------:R-:W-:-:S07]  /*0400*/  LEPC R20, `(.L_x_4) ;  /* 0x000000001014794e */ /* 0x000fce0000000000 */
[----:B0-----:R-:W-:Y:S05]  /*0410*/  CALL.ABS.NOINC R8 ;  /* 0x0000000008007343 */ /* 0x001fea0003c00000 */
.L_x_4:
        /* <DEDUP_REMOVED lines=11> */
.L_x_5:
        /* <DEDUP_REMOVED lines=11> */
.L_x_6:
        /* <DEDUP_REMOVED lines=11> */
.L_x_7:
        /* <DEDUP_REMOVED lines=11> */
.L_x_8:
        /* <DEDUP_REMOVED lines=11> */
.L_x_9:
        /* <DEDUP_REMOVED lines=11> */
.L_x_10:
        /* <DEDUP_REMOVED lines=11> */
.L_x_11:
        /* <DEDUP_REMOVED lines=11> */
.L_x_12:
        /* <DEDUP_REMOVED lines=11> */
.L_x_13:
        /* <DEDUP_REMOVED lines=11> */
.L_x_14:
        /* <DEDUP_REMOVED lines=11> */
.L_x_15:
        /* <DEDUP_REMOVED lines=11> */
.L_x_16:
[----:B------:R-:W-:Y:S01]  /*0c60*/  VIADD R22, R22, 0x10 ;  /* 0x0000001016167836 */ /* 0x000fe20000000000 */
[----:B------:R-:W-:-:S04]  /*0c70*/  IADD3 R16, P1, PT, R16, 0x40, RZ ;  /* 0x0000004010107810 */ /* 0x000fc80007f3e0ff */
[----:B------:R-:W-:Y:S02]  /*0c80*/  ISETP.NE.AND P0, PT, R22, R2, PT ;  /* 0x000000021600720c */ /* 0x000fe40003f05270 */
[----:B------:R-:W-:-:S11]  /*0c90*/  IADD3.X R17, PT, PT, RZ, R17, RZ, P1, !PT ;  /* 0x00000011ff117210 */ /* 0x000fd60000ffe4ff */
[----:B------:R-:W-:Y:S05]  /*0ca0*/  @P0 BRA `(.L_x_17) ;  /* 0xfffffff4002c0947 */ /* 0x000fea000383ffff */
[----:B------:R-:W-:Y:S05]  /*0cb0*/  BSYNC.RECONVERGENT B6 ;  /* 0x0000000000067941 */ /* 0x000fea0003800200 */
.L_x_0:
[----:B------:R-:W-:-:S13]  /*0cc0*/  ISETP.NE.AND P0, PT, R25, RZ, PT ;  /* 0x000000ff1900720c */ /* 0x000fda0003f05270 */
[----:B0-----:R-:W-:Y:S05]  /*0cd0*/  @!P0 EXIT ;  /* 0x000000000000894d */ /* 0x001fea0003800000 */
[----:B------:R-:W0:Y:S01]  /*0ce0*/  LDC R23, c[0x0][0x388] ;  /* 0x0000e200ff177b82 */ /* 0x000e220000000800 */
[----:B------:R-:W-:Y:S02]  /*0cf0*/  ISETP.GE.U32.AND P0, PT, R25, 0x8, PT ;  /* 0x000000081900780c */ /* 0x000fe40003f06070 */
[----:B0-----:R-:W-:-:S11]  /*0d00*/  LOP3.LUT R23, R23, 0x7, RZ, 0xc0, !PT ;  /* 0x0000000717177812 */ /* 0x001fd600078ec0ff */
[----:B------:R-:W-:Y:S05]  /*0d10*/  @!P0 BRA `(.L_x_18) ;  /* 0x00000004006c8947 */ /* 0x000fea0003800000 */
[----:B------:R-:W0:Y:S01]  /*0d20*/  LDC.64 R16, c[0x0][0x380] ;  /* 0x0000e000ff107b82 */ /* 0x000e220000000a00 */
[----:B------:R-:W-:Y:S01]  /*0d30*/  MOV R22, 0x0 ;  /* 0x0000000000167802 */ /* 0x000fe20000000f00 */
[----:B------:R-:W1:Y:S01]  /*0d40*/  LDCU.64 UR4, c[0x4][0x8] ;  /* 0x01000100ff0477ac */ /* 0x000e620008000a00 */
[----:B0-----:R-:W-:-:S05]  /*0d50*/  IMAD.WIDE.U32 R16, R2, 0x4, R16 ;  /* 0x0000000402107825 */ /* 0x001fca00078e0010 */
[----:B------:R-:W2:Y:S01]  /*0d60*/  LDG.E R3, desc[UR36][R16.64] ;  /* 0x0000002410037981 */ /* 0x000ea2000c1e1900 */
[----:B------:R0:W3:Y:S01]  /*0d70*/  LDC.64 R8, c[0x4][R22] ;  /* 0x0100000016087b82 */ /* 0x0000e20000000a00 */
[----:B-1----:R-:W-:Y:S01]  /*0d80*/  IMAD.U32 R4, RZ, RZ, UR4 ;  /* 0x00000004ff047e24 */ /* 0x002fe2000f8e00ff */
[----:B------:R-:W-:Y:S01]  /*0d90*/  MOV R6, R19 ;  /* 0x0000001300067202 */ /* 0x000fe20000000f00 */
[----:B------:R-:W-:Y:S02]  /*0da0*/  IMAD.U32 R5, RZ, RZ, UR5 ;  /* 0x00000005ff057e24 */ /* 0x000fe4000f8e00ff */
[----:B------:R-:W-:Y:S01]  /*0db0*/  IMAD.MOV.U32 R7, RZ, RZ, R18 ;  /* 0x000000ffff077224 */ /* 0x000fe200078e0012 */
[----:B--23--:R0:W-:Y:S06]  /*0dc0*/  STL.64 [R1], R2 ;  /* 0x0000000201007387 */ /* 0x00c1ec0000100a00 */
[----:B------:R-:W-:-:S07]  /*0dd0*/  LEPC R20, `(.L_x_19) ;  /* 0x000000001014794e */ /* 0x000fce0000000000 */
[----:B0-----:R-:W-:Y:S05]  /*0de0*/  CALL.ABS.NOINC R8 ;  /* 0x0000000008007343 */ /* 0x001fea0003c00000 */
.L_x_19:
        /* <DEDUP_REMOVED lines=11> */
.L_x_20:
        /* <DEDUP_REMOVED lines=11> */
.L_x_21:
        /* <DEDUP_REMOVED lines=11> */
.L_x_22:
        /* <DEDUP_REMOVED lines=11> */
.L_x_23:
        /* <DEDUP_REMOVED lines=11> */
.L_x_24:
        /* <DEDUP_REMOVED lines=11> */
.L_x_25:
        /* <DEDUP_REMOVED lines=11> */
.L_x_26:
[----:B------:R-:W-:-:S07]  /*12c0*/  VIADD R2, R2, 0x8 ;  /* 0x0000000802027836 */ /* 0x000fce0000000000 */
.L_x_18:
[----:B------:R-:W-:-:S13]  /*12d0*/  ISETP.NE.AND P0, PT, R23, RZ, PT ;  /* 0x000000ff1700720c */ /* 0x000fda0003f05270 */
[----:B------:R-:W-:Y:S05]  /*12e0*/  @!P0 EXIT ;  /* 0x000000000000894d */ /* 0x000fea0003800000 */
        /* <DEDUP_REMOVED lines=11> */
[----:B------:R-:W-:Y:S01]  /*13a0*/  MOV R5, UR5 ;  /* 0x0000000500057c02 */ /* 0x000fe20008000f00 */
[----:B------:R-:W-:Y:S02]  /*13b0*/  IMAD.MOV.U32 R6, RZ, RZ, R19 ;  /* 0x000000ffff067224 */ /* 0x000fe400078e0013 */
[----:B------:R-:W-:Y:S01]  /*13c0*/  IMAD.MOV.U32 R7, RZ, RZ, R18 ;  /* 0x000000ffff077224 */ /* 0x000fe200078e0012 */
[----:B--23--:R0:W-:Y:S06]  /*13d0*/  STL.64 [R1], R2 ;  /* 0x0000000201007387 */ /* 0x00c1ec0000100a00 */
[----:B------:R-:W-:-:S07]  /*13e0*/  LEPC R20, `(.L_x_28) ;  /* 0x000000001014794e */ /* 0x000fce0000000000 */
[----:B0-----:R-:W-:Y:S05]  /*13f0*/  CALL.ABS.NOINC R8 ;  /* 0x0000000008007343 */ /* 0x001fea0003c00000 */
.L_x_28:
        /* <DEDUP_REMOVED lines=11> */
.L_x_29:
[----:B------:R-:W2:Y:S01]  /*14b0*/  LDG.E R11, desc[UR36][R16.64+0x8] ;  /* 0x00000824100b7981 */ /* 0x000ea2000c1e1900 */
[----:B------:R-:W-:Y:S01]  /*14c0*/  IADD3 R10, PT, PT, R2, 0x2, RZ ;  /* 0x00000002020a7810 */ /* 0x000fe20007ffe0ff */
[----:B------:R0:W1:Y:S01]  /*14d0*/  LDC.64 R8, c[0x4][R22] ;  /* 0x0100000016087b82 */ /* 0x0000620000000a00 */
[----:B------:R-:W3:Y:S01]  /*14e0*/  LDCU.64 UR4, c[0x4][0x8] ;  /* 0x01000100ff0477ac */ /* 0x000ee20008000a00 */
[----:B------:R-:W-:Y:S01]  /*14f0*/  IMAD.MOV.U32 R6, RZ, RZ, R19 ;  /* 0x000000ffff067224 */ /* 0x000fe200078e0013 */
[----:B------:R-:W-:Y:S01]  /*1500*/  MOV R7, R18 ;  /* 0x0000001200077202 */ /* 0x000fe20000000f00 */
[----:B---3--:R-:W-:Y:S01]  /*1510*/  IMAD.U32 R4, RZ, RZ, UR4 ;  /* 0x00000004ff047e24 */ /* 0x008fe2000f8e00ff */
[----:B------:R-:W-:Y:S01]  /*1520*/  MOV R5, UR5 ;  /* 0x0000000500057c02 */ /* 0x000fe20008000f00 */
[----:B-12---:R0:W-:Y:S06]  /*1530*/  STL.64 [R1], R10 ;  /* 0x0000000a01007387 */ /* 0x0061ec0000100a00 */
[----:B------:R-:W-:-:S07]  /*1540*/  LEPC R20, `(.L_x_30) ;  /* 0x000000001014794e */ /* 0x000fce0000000000 */
[----:B0-----:R-:W-:Y:S05]  /*1550*/  CALL.ABS.NOINC R8 ;  /* 0x0000000008007343 */ /* 0x001fea0003c00000 */
.L_x_30:
[----:B------:R-:W2:Y:S01]  /*1560*/  LDG.E R9, desc[UR36][R16.64+0xc] ;  /* 0x00000c2410097981 */ /* 0x000ea2000c1e1900 */
[----:B------:R-:W-:Y:S01]  /*1570*/  VIADD R8, R2, 0x3 ;  /* 0x0000000302087836 */ /* 0x000fe20000000000 */
[----:B------:R0:W1:Y:S01]  /*1580*/  LDC.64 R10, c[0x4][R22] ;  /* 0x01000000160a7b82 */ /* 0x0000620000000a00 */
[----:B------:R-:W3:Y:S01]  /*1590*/  LDCU.64 UR4, c[0x4][0x8] ;  /* 0x01000100ff0477ac */ /* 0x000ee20008000a00 */
[----:B------:R-:W-:Y:S01]  /*15a0*/  MOV R6, R19 ;  /* 0x0000001300067202 */ /* 0x000fe20000000f00 */
[----:B------:R-:W-:Y:S01]  /*15b0*/  IMAD.MOV.U32 R7, RZ, RZ, R18 ;  /* 0x000000ffff077224 */ /* 0x000fe200078e0012 */
[----:B---3--:R-:W-:Y:S01]  /*15c0*/  MOV R4, UR4 ;  /* 0x0000000400047c02 */ /* 0x008fe20008000f00 */
[----:B------:R-:W-:Y:S01]  /*15d0*/  IMAD.U32 R5, RZ, RZ, UR5 ;  /* 0x00000005ff057e24 */ /* 0x000fe2000f8e00ff */
[----:B-12---:R0:W-:Y:S06]  /*15e0*/  STL.64 [R1], R8 ;  /* 0x0000000801007387 */ /* 0x0061ec0000100a00 */
[----:B------:R-:W-:-:S07]  /*15f0*/  LEPC R20, `(.L_x_31) ;  /* 0x000000001014794e */ /* 0x000fce0000000000 */
[----:B0-----:R-:W-:Y:S05]  /*1600*/  CALL.ABS.NOINC R10 ;  /* 0x000000000a007343 */ /* 0x001fea0003c00000 */
.L_x_31:
[----:B------:R-:W-:-:S07]  /*1610*/  IADD3 R2, PT, PT, R2, 0x4, RZ ;  /* 0x0000000402027810 */ /* 0x000fce0007ffe0ff */
.L_x_27:
[----:B------:R-:W-:-:S13]  /*1620*/  ISETP.NE.AND P0, PT, R23, RZ, PT ;  /* 0x000000ff1700720c */ /* 0x000fda0003f05270 */
[----:B------:R-:W-:Y:S05]  /*1630*/  @!P0 EXIT ;  /* 0x000000000000894d */ /* 0x000fea0003800000 */
[----:B------:R-:W0:Y:S01]  /*1640*/  LDC.64 R4, c[0x0][0x380] ;  /* 0x0000e000ff047b82 */ /* 0x000e220000000a00 */
[----:B------:R-:W-:Y:S02]  /*1650*/  IMAD.MOV R16, RZ, RZ, -R23 ;  /* 0x000000ffff107224 */ /* 0x000fe400078e0a17 */
[----:B0-----:R-:W-:-:S04]  /*1660*/  IMAD.WIDE.U32 R4, R2, 0x4, R4 ;  /* 0x0000000402047825 */ /* 0x001fc800078e0004 */
[----:B------:R-:W-:Y:S01]  /*1670*/  IMAD.MOV.U32 R17, RZ, RZ, R5 ;  /* 0x000000ffff117224 */ /* 0x000fe200078e0005 */
[----:B------:R-:W-:-:S07]  /*1680*/  MOV R22, R4 ;  /* 0x0000000400167202 */ /* 0x000fce0000000f00 */
.L_x_33:
[----:B------:R-:W-:Y:S01]  /*1690*/  MOV R10, R22 ;  /* 0x00000016000a7202 */ /* 0x000fe20000000f00 */
[----:B------:R-:W-:Y:S01]  /*16a0*/  IMAD.MOV.U32 R11, RZ, RZ, R17 ;  /* 0x000000ffff0b7224 */ /* 0x000fe200078e0011 */
[----:B------:R-:W-:Y:S01]  /*16b0*/  MOV R8, 0x0 ;  /* 0x0000000000087802 */ /* 0x000fe20000000f00 */
[----:B------:R-:W0:Y:S03]  /*16c0*/  LDCU.64 UR4, c[0x4][0x8] ;  /* 0x01000100ff0477ac */ /* 0x000e260008000a00 */
[----:B------:R-:W2:Y:S01]  /*16d0*/  LDG.E R3, desc[UR36][R10.64] ;  /* 0x000000240a037981 */ /* 0x000ea2000c1e1900 */
[----:B------:R-:W-:Y:S01]  /*16e0*/  IADD3 R16, PT, PT, R16, 0x1, RZ ;  /* 0x0000000110107810 */ /* 0x000fe20007ffe0ff */
[----:B------:R-:W1:Y:S01]  /*16f0*/  LDC.64 R8, c[0x4][R8] ;  /* 0x0100000008087b82 */ /* 0x000e620000000a00 */
[----:B------:R-:W-:Y:S01]  /*1700*/  IMAD.MOV.U32 R6, RZ, RZ, R19 ;  /* 0x000000ffff067224 */ /* 0x000fe200078e0013 */
[----:B------:R-:W-:-:S02]  /*1710*/  MOV R7, R18 ;  /* 0x0000001200077202 */ /* 0x000fc40000000f00 */
[----:B------:R-:W-:-:S04]  /*1720*/  ISETP.NE.AND P0, PT, R16, RZ, PT ;  /* 0x000000ff1000720c */ /* 0x000fc80003f05270 */
[----:B------:R-:W-:Y:S01]  /*1730*/  P2R R23, PR, RZ, 0x1 ;  /* 0x00000001ff177803 */ /* 0x000fe20000000000 */
[----:B0-----:R-:W-:Y:S01]  /*1740*/  IMAD.U32 R4, RZ, RZ, UR4 ;  /* 0x00000004ff047e24 */ /* 0x001fe2000f8e00ff */
[----:B------:R-:W-:Y:S01]  /*1750*/  MOV R5, UR5 ;  /* 0x0000000500057c02 */ /* 0x000fe20008000f00 */
[----:B-12---:R0:W-:Y:S06]  /*1760*/  STL.64 [R1], R2 ;  /* 0x0000000201007387 */ /* 0x0061ec0000100a00 */
[----:B------:R-:W-:-:S07]  /*1770*/  LEPC R20, `(.L_x_32) ;  /* 0x000000001014794e */ /* 0x000fce0000000000 */
[----:B0-----:R-:W-:Y:S05]  /*1780*/  CALL.ABS.NOINC R8 ;  /* 0x0000000008007343 */ /* 0x001fea0003c00000 */
.L_x_32:
[----:B------:R-:W-:Y:S01]  /*1790*/  ISETP.NE.AND P6, PT, R23, RZ, PT ;  /* 0x000000ff1700720c */ /* 0x000fe20003fc5270 */
[----:B------:R-:W-:Y:S01]  /*17a0*/  VIADD R2, R2, 0x1 ;  /* 0x0000000102027836 */ /* 0x000fe20000000000 */
[----:B------:R-:W-:-:S04]  /*17b0*/  IADD3 R22, P0, PT, R22, 0x4, RZ ;  /* 0x0000000416167810 */ /* 0x000fc80007f1e0ff */
[----:B------:R-:W-:-:S07]  /*17c0*/  IADD3.X R17, PT, PT, RZ, R17, RZ, P0, !PT ;  /* 0x00000011ff117210 */ /* 0x000fce00007fe4ff */
[----:B------:R-:W-:Y:S05]  /*17d0*/  @P6 BRA `(.L_x_33) ;  /* 0xfffffffc00ac6947 */ /* 0x000fea000383ffff */
[----:B------:R-:W-:Y:S05]  /*17e0*/  EXIT ;  /* 0x000000000000794d */ /* 0x000fea0003800000 */
.L_x_34:
[----:B------:R-:W-:-:S00]  /*17f0*/  BRA `(.L_x_34) ;  /* 0xfffffffc00fc7947 */ /* 0x000fc0000383ffff */
[----:B------:R-:W-:-:S00]  /*1800*/  NOP ;  /* 0x0000000000007918 */ /* 0x000fc00000000000 */
[----:B------:R-:W-:-:S00]  /*1810*/  NOP ;  /* 0x0000000000007918 */ /* 0x000fc00000000000 */
[----:B------:R-:W-:-:S00]  /*1820*/  NOP ;  /* 0x0000000000007918 */ /* 0x000fc00000000000 */
[----:B------:R-:W-:-:S00]  /*1830*/  NOP ;  /* 0x0000000000007918 */ /* 0x000fc00000000000 */
[----:B------:R-:W-:-:S00]  /*1840*/  NOP ;  /* 0x0000000000007918 */ /* 0x000fc00000000000 */
[----:B------:R-:W-:-:S00]  /*1850*/  NOP ;  /* 0x0000000000007918 */ /* 0x000fc00000000000 */
[----:B------:R-:W-:-:S00]  /*1860*/  NOP ;  /* 0x0000000000007918 */ /* 0x000fc00000000000 */
[----:B------:R-:W-:-:S00]  /*1870*/  NOP ;  /* 0x0000000000007918 */ /* 0x000fc00000000000 */
.L_x_35:


//--------------------- .nv.global.init           --------------------------
	.section	.nv.global.init,"aw",@progbits
.nv.global.init:
	.type		$str,@object
	.size		$str,(.L_0 - $str)
$str:
        /*0000*/ 	.byte	0x56, 0x61, 0x6c, 0x75, 0x65, 0x5b, 0x25, 0x64, 0x5d, 0x3a, 0x20, 0x25, 0x64, 0x0a, 0x00
.L_0:


//--------------------- .nv.shared.reserved.0     --------------------------
	.section	.nv.shared.reserved.0,"aw",@nobits
	.weak		__nv_reservedSMEM_offset_0_alias
	.size		__nv_reservedSMEM_offset_0_alias, 0, 64
	.other		__nv_reservedSMEM_offset_0_alias,@"STO_CUDA_RESERVED_SHARED STV_DEFAULT"
__nv_reservedSMEM_offset_0_alias:
	.zero		0
	.zero		64


//--------------------- .nv.constant0._Z31printDynamicallyAllocatedMemoryPii --------------------------
	.section	.nv.constant0._Z31printDynamicallyAllocatedMemoryPii,"a",@progbits
	.sectionflags	@""
	.align	4
.nv.constant0._Z31printDynamicallyAllocatedMemoryPii:
	.zero		908


//--------------------- SYMBOLS --------------------------

	.type		.nv.reservedSmem.offset0,@object
	.size		.nv.reservedSmem.offset0,0x4
	.type		vprintf,@function
